//
// Generated by NVIDIA NVVM Compiler
//
// Compiler Build ID: CL-36424714
// Cuda compilation tools, release 13.0, V13.0.88
// Based on NVVM 20.0.0
//

.version 9.0
.target sm_100
.address_size 64

	// .globl	_Z16CudaSupportCountPPiS0_S0_S_i

.visible .entry _Z16CudaSupportCountPPiS0_S0_S_i(
	.param .u64 .ptr .align 1 _Z16CudaSupportCountPPiS0_S0_S_i_param_0,
	.param .u64 .ptr .align 1 _Z16CudaSupportCountPPiS0_S0_S_i_param_1,
	.param .u64 .ptr .align 1 _Z16CudaSupportCountPPiS0_S0_S_i_param_2,
	.param .u64 .ptr .align 1 _Z16CudaSupportCountPPiS0_S0_S_i_param_3,
	.param .u32 _Z16CudaSupportCountPPiS0_S0_S_i_param_4
)
{


	ret;

}


// ===== COMPILED SASS (sm_100) =====

	.target	sm_100

	.elftype	@"ET_EXEC"


//--------------------- .note.nv.tkinfo           --------------------------
	.section	.note.nv.tkinfo,"",@"SHT_NOTE"
	.sectionflags	@"SHF_NOTE_NV_TKINFO"
	.tkinfo
        /*0018*/ 	.word	0x00000002
        /*0030*/ 	.string	""
        /*0030*/ 	.string	"ptxas"
        /*0030*/ 	.string	"Cuda compilation tools, release 13.0, V13.0.88"
        /*0030*/ 	.string	"Build cuda_13.0.r13.0/compiler.36424714_0"
        /*0030*/ 	.string	"-arch sm_100 -m 64 "



//--------------------- .note.nv.cuinfo           --------------------------
	.section	.note.nv.cuinfo,"",@"SHT_NOTE"
	.sectionflags	@"SHF_NOTE_NV_CUINFO"
        /*0018*/ 	.short	0x0002
        /*001a*/ 	.short	0x0064
        /*001c*/ 	.short	0x0082
	.zero		2


//--------------------- .nv.info                  --------------------------
	.section	.nv.info,"",@"SHT_CUDA_INFO"
	.align	4


	//----- nvinfo : EIATTR_REGCOUNT
	.align		4
        /*0000*/ 	.byte	0x04, 0x2f
        /*0002*/ 	.short	(.L_1 - .L_0)
	.align		4
.L_0:
        /*0004*/ 	.word	index@(_Z16CudaSupportCountPPiS0_S0_S_i)
        /*0008*/ 	.word	0x00000004


	//----- nvinfo : EIATTR_FRAME_SIZE
	.align		4
.L_1:
        /*000c*/ 	.byte	0x04, 0x11
        /*000e*/ 	.short	(.L_3 - .L_2)
	.align		4
.L_2:
        /*0010*/ 	.word	index@(_Z16CudaSupportCountPPiS0_S0_S_i)
        /*0014*/ 	.word	0x00000000


	//----- nvinfo : EIATTR_MIN_STACK_SIZE
	.align		4
.L_3:
        /*0018*/ 	.byte	0x04, 0x12
        /*001a*/ 	.short	(.L_5 - .L_4)
	.align		4
.L_4:
        /*001c*/ 	.word	index@(_Z16CudaSupportCountPPiS0_S0_S_i)
        /*0020*/ 	.word	0x00000000
.L_5:


//--------------------- .nv.compat                --------------------------
	.section	.nv.compat,"",@"SHT_CUDA_COMPAT_INFO"
	.align	4
        /*0000*/ 	.byte	0x02, 0x09, 0x00, 0x00, 0x02, 0x02, 0x01, 0x00, 0x02, 0x05, 0x05, 0x00, 0x03, 0x07, 0x01, 0x01
        /*0010*/ 	.byte	0x02, 0x03, 0x00, 0x00, 0x02, 0x06, 0x01, 0x00, 0x04, 0x0b, 0x08, 0x00, 0x09, 0x00, 0x00, 0x00
        /*0020*/ 	.byte	0x00, 0x00, 0x00, 0x00


//--------------------- .nv.info._Z16CudaSupportCountPPiS0_S0_S_i --------------------------
	.section	.nv.info._Z16CudaSupportCountPPiS0_S0_S_i,"",@"SHT_CUDA_INFO"
	.sectionflags	@""
	.align	4


	//----- nvinfo : EIATTR_CUDA_API_VERSION
	.align		4
        /*0000*/ 	.byte	0x04, 0x37
        /*0002*/ 	.short	(.L_7 - .L_6)
.L_6:
        /*0004*/ 	.word	0x00000082


	//----- nvinfo : EIATTR_KPARAM_INFO
	.align		4
.L_7:
        /*0008*/ 	.byte	0x04, 0x17
        /*000a*/ 	.short	(.L_9 - .L_8)
.L_8:
        /*000c*/ 	.word	0x00000000
        /*0010*/ 	.short	0x0004
        /*0012*/ 	.short	0x0020
        /*0014*/ 	.byte	0x00, 0xf0, 0x11, 0x00


	//----- nvinfo : EIATTR_KPARAM_INFO
	.align		4
.L_9:
        /*0018*/ 	.byte	0x04, 0x17
        /*001a*/ 	.short	(.L_11 - .L_10)
.L_10:
        /*001c*/ 	.word	0x00000000
        /*0020*/ 	.short	0x0003
        /*0022*/ 	.short	0x0018
        /*0024*/ 	.byte	0x00, 0xf5, 0x21, 0x00


	//----- nvinfo : EIATTR_KPARAM_INFO
	.align		4
.L_11:
        /*0028*/ 	.byte	0x04, 0x17
        /*002a*/ 	.short	(.L_13 - .L_12)
.L_12:
        /*002c*/ 	.word	0x00000000
        /*0030*/ 	.short	0x0002
        /*0032*/ 	.short	0x0010
        /*0034*/ 	.byte	0x00, 0xf5, 0x21, 0x00


	//----- nvinfo : EIATTR_KPARAM_INFO
	.align		4
.L_13:
        /*0038*/ 	.byte	0x04, 0x17
        /*003a*/ 	.short	(.L_15 - .L_14)
.L_14:
        /*003c*/ 	.word	0x00000000
        /*0040*/ 	.short	0x0001
        /*0042*/ 	.short	0x0008
        /*0044*/ 	.byte	0x00, 0xf5, 0x21, 0x00


	//----- nvinfo : EIATTR_KPARAM_INFO
	.align		4
.L_15:
        /*0048*/ 	.byte	0x04, 0x17
        /*004a*/ 	.short	(.L_17 - .L_16)
.L_16:
        /*004c*/ 	.word	0x00000000
        /*0050*/ 	.short	0x0000
        /*0052*/ 	.short	0x0000
        /*0054*/ 	.byte	0x00, 0xf5, 0x21, 0x00


	//----- nvinfo : EIATTR_SPARSE_MMA_MASK
	.align		4
.L_17:
        /*0058*/ 	.byte	0x03, 0x50
        /*005a*/ 	.short	0x0000


	//----- nvinfo : EIATTR_MAXREG_COUNT
	.align		4
        /*005c*/ 	.byte	0x03, 0x1b
        /*005e*/ 	.short	0x00ff


	//----- nvinfo : EIATTR_MERCURY_ISA_VERSION
	.align		4
        /*0060*/ 	.byte	0x03, 0x5f
        /*0062*/ 	.short	0x0101


	//----- nvinfo : EIATTR_VRC_CTA_INIT_COUNT
	.align		4
        /*0064*/ 	.byte	0x02, 0x4a
	.zero		1
	.zero		1


	//----- nvinfo : EIATTR_EXIT_INSTR_OFFSETS
	.align		4
        /*0068*/ 	.byte	0x04, 0x1c
        /*006a*/ 	.short	(.L_19 - .L_18)


	//   ....[0]....
.L_18:
        /*006c*/ 	.word	0x00000010


	//----- nvinfo : EIATTR_CBANK_PARAM_SIZE
	.align		4
.L_19:
        /*0070*/ 	.byte	0x03, 0x19
        /*0072*/ 	.short	0x0024


	//----- nvinfo : EIATTR_PARAM_CBANK
	.align		4
        /*0074*/ 	.byte	0x04, 0x0a
        /*0076*/ 	.short	(.L_21 - .L_20)
	.align		4
.L_20:
        /*0078*/ 	.word	index@(.nv.constant0._Z16CudaSupportCountPPiS0_S0_S_i)
        /*007c*/ 	.short	0x0380
        /*007e*/ 	.short	0x0024


	//----- nvinfo : EIATTR_SW_WAR
	.align		4
.L_21:
        /*0080*/ 	.byte	0x04, 0x36
        /*0082*/ 	.short	(.L_23 - .L_22)
.L_22:
        /*0084*/ 	.word	0x00000008
.L_23:


//--------------------- .nv.callgraph             --------------------------
	.section	.nv.callgraph,"",@"SHT_CUDA_CALLGRAPH"
	.align	4
	.sectionentsize	8
	.align		4
        /*0000*/ 	.word	0x00000000
	.align		4
        /*0004*/ 	.word	0xffffffff
	.align		4
        /*0008*/ 	.word	0x00000000
	.align		4
        /*000c*/ 	.word	0xfffffffe
	.align		4
        /*0010*/ 	.word	0x00000000
	.align		4
        /*0014*/ 	.word	0xfffffffd
	.align		4
        /*0018*/ 	.word	0x00000000
	.align		4
        /*001c*/ 	.word	0xfffffffc


//--------------------- .text._Z16CudaSupportCountPPiS0_S0_S_i --------------------------
	.section	.text._Z16CudaSupportCountPPiS0_S0_S_i,"ax",@progbits
	.align	128
        .global         _Z16CudaSupportCountPPiS0_S0_S_i
        .type           _Z16CudaSupportCountPPiS0_S0_S_i,@function
        .size           _Z16CudaSupportCountPPiS0_S0_S_i,(.L_x_1 - _Z16CudaSupportCountPPiS0_S0_S_i)
        .other          _Z16CudaSupportCountPPiS0_S0_S_i,@"STO_CUDA_ENTRY STV_DEFAULT"
_Z16CudaSupportCountPPiS0_S0_S_i:
.text._Z16CudaSupportCountPPiS0_S0_S_i:
[----:B------:R-:W-:Y:S01]  /*0000*/  LDC R1, c[0x0][0x37c] ;  /* 0x0000df00ff017b82 */ /* 0x000fe20000000800 */
[----:B------:R-:W-:Y:S05]  /*0010*/  EXIT ;  /* 0x000000000000794d */ /* 0x000fea0003800000 */
.L_x_0:
[----:B------:R-:W-:-:S00]  /*0020*/  BRA `(.L_x_0) ;  /* 0xfffffffc00fc7947 */ /* 0x000fc0000383ffff */
[----:B------:R-:W-:-:S00]  /*0030*/  NOP ;  /* 0x0000000000007918 */ /* 0x000fc00000000000 */
        /* <DEDUP_REMOVED lines=12> */
.L_x_1:


//--------------------- .nv.shared.reserved.0     --------------------------
	.section	.nv.shared.reserved.0,"aw",@nobits
	.weak		__nv_reservedSMEM_offset_0_alias
	.size		__nv_reservedSMEM_offset_0_alias, 0, 64
	.other		__nv_reservedSMEM_offset_0_alias,@"STO_CUDA_RESERVED_SHARED STV_DEFAULT"
__nv_reservedSMEM_offset_0_alias:
	.zero		0
	.zero		64


//--------------------- .nv.constant0._Z16CudaSupportCountPPiS0_S0_S_i --------------------------
	.section	.nv.constant0._Z16CudaSupportCountPPiS0_S0_S_i,"a",@progbits
	.sectionflags	@""
	.align	4
.nv.constant0._Z16CudaSupportCountPPiS0_S0_S_i:
	.zero		932


//--------------------- SYMBOLS --------------------------

	.type		.nv.reservedSmem.offset0,@object
	.size		.nv.reservedSmem.offset0,0x4
